//
// Generated by NVIDIA NVVM Compiler
//
// Compiler Build ID: CL-36424714
// Cuda compilation tools, release 13.0, V13.0.88
// Based on NVVM 20.0.0
//

.version 9.0
.target sm_100
.address_size 64

	// .globl	_Z7RB_SwapPhi

.visible .entry _Z7RB_SwapPhi(
	.param .u64 .ptr .align 1 _Z7RB_SwapPhi_param_0,
	.param .u32 _Z7RB_SwapPhi_param_1
)
{
	.reg .pred 	%p<2>;
	.reg .b16 	%rs<3>;
	.reg .b32 	%r<10>;
	.reg .b64 	%rd<5>;

	ld.param.u64 	%rd1, [_Z7RB_SwapPhi_param_0];
	ld.param.u32 	%r2, [_Z7RB_SwapPhi_param_1];
	mov.u32 	%r3, %tid.x;
	mov.u32 	%r4, %ctaid.x;
	mov.u32 	%r5, %ntid.x;
	mad.lo.s32 	%r1, %r4, %r5, %r3;
	mul.hi.s32 	%r6, %r2, 1431655766;
	shr.u32 	%r7, %r6, 31;
	add.s32 	%r8, %r6, %r7;
	setp.ge.s32 	%p1, %r1, %r8;
	@%p1 bra 	$L__BB0_2;
	cvta.to.global.u64 	%rd2, %rd1;
	mul.lo.s32 	%r9, %r1, 3;
	cvt.s64.s32 	%rd3, %r9;
	add.s64 	%rd4, %rd2, %rd3;
	ld.global.u8 	%rs1, [%rd4];
	ld.global.u8 	%rs2, [%rd4+2];
	st.global.u8 	[%rd4], %rs2;
	st.global.u8 	[%rd4+2], %rs1;
$L__BB0_2:
	ret;

}
	// .globl	_Z7encryptPhii
.visible .entry _Z7encryptPhii(
	.param .u64 .ptr .align 1 _Z7encryptPhii_param_0,
	.param .u32 _Z7encryptPhii_param_1,
	.param .u32 _Z7encryptPhii_param_2
)
{
	.reg .pred 	%p<2>;
	.reg .b16 	%rs<3>;
	.reg .b32 	%r<19>;
	.reg .b64 	%rd<7>;

	ld.param.u64 	%rd1, [_Z7encryptPhii_param_0];
	ld.param.u32 	%r3, [_Z7encryptPhii_param_1];
	ld.param.u32 	%r4, [_Z7encryptPhii_param_2];
	mov.u32 	%r5, %tid.x;
	mov.u32 	%r6, %ctaid.x;
	mov.u32 	%r7, %ntid.x;
	mad.lo.s32 	%r8, %r6, %r7, %r5;
	shr.u32 	%r9, %r4, 31;
	add.s32 	%r10, %r4, %r9;
	shr.s32 	%r11, %r10, 1;
	div.s32 	%r12, %r8, %r11;
	mul.lo.s32 	%r13, %r12, %r11;
	sub.s32 	%r14, %r8, %r13;
	mad.lo.s32 	%r1, %r12, %r4, %r14;
	rem.s32 	%r15, %r1, %r11;
	shl.b32 	%r16, %r15, 1;
	not.b32 	%r17, %r16;
	add.s32 	%r18, %r1, %r4;
	add.s32 	%r2, %r18, %r17;
	setp.ge.s32 	%p1, %r2, %r3;
	@%p1 bra 	$L__BB1_2;
	cvta.to.global.u64 	%rd2, %rd1;
	cvt.s64.s32 	%rd3, %r1;
	add.s64 	%rd4, %rd2, %rd3;
	ld.global.u8 	%rs1, [%rd4];
	cvt.s64.s32 	%rd5, %r2;
	add.s64 	%rd6, %rd2, %rd5;
	ld.global.u8 	%rs2, [%rd6];
	st.global.u8 	[%rd4], %rs2;
	st.global.u8 	[%rd6], %rs1;
$L__BB1_2:
	ret;

}
	// .globl	_Z7decryptPhii
.visible .entry _Z7decryptPhii(
	.param .u64 .ptr .align 1 _Z7decryptPhii_param_0,
	.param .u32 _Z7decryptPhii_param_1,
	.param .u32 _Z7decryptPhii_param_2
)
{
	.reg .pred 	%p<2>;
	.reg .b16 	%rs<3>;
	.reg .b32 	%r<19>;
	.reg .b64 	%rd<7>;

	ld.param.u64 	%rd1, [_Z7decryptPhii_param_0];
	ld.param.u32 	%r3, [_Z7decryptPhii_param_1];
	ld.param.u32 	%r4, [_Z7decryptPhii_param_2];
	mov.u32 	%r5, %tid.x;
	mov.u32 	%r6, %ctaid.x;
	mov.u32 	%r7, %ntid.x;
	mad.lo.s32 	%r8, %r6, %r7, %r5;
	shr.u32 	%r9, %r4, 31;
	add.s32 	%r10, %r4, %r9;
	shr.s32 	%r11, %r10, 1;
	div.s32 	%r12, %r8, %r11;
	mul.lo.s32 	%r13, %r12, %r11;
	sub.s32 	%r14, %r8, %r13;
	mad.lo.s32 	%r1, %r12, %r4, %r14;
	rem.s32 	%r15, %r1, %r11;
	shl.b32 	%r16, %r15, 1;
	not.b32 	%r17, %r16;
	add.s32 	%r18, %r1, %r4;
	add.s32 	%r2, %r18, %r17;
	setp.ge.s32 	%p1, %r2, %r3;
	@%p1 bra 	$L__BB2_2;
	cvta.to.global.u64 	%rd2, %rd1;
	cvt.s64.s32 	%rd3, %r1;
	add.s64 	%rd4, %rd2, %rd3;
	ld.global.u8 	%rs1, [%rd4];
	cvt.s64.s32 	%rd5, %r2;
	add.s64 	%rd6, %rd2, %rd5;
	ld.global.u8 	%rs2, [%rd6];
	st.global.u8 	[%rd4], %rs2;
	st.global.u8 	[%rd6], %rs1;
$L__BB2_2:
	ret;

}


// ===== COMPILED SASS (sm_100) =====

	.target	sm_100

	.elftype	@"ET_EXEC"


//--------------------- .note.nv.tkinfo           --------------------------
	.section	.note.nv.tkinfo,"",@"SHT_NOTE"
	.sectionflags	@"SHF_NOTE_NV_TKINFO"
	.tkinfo
        /*0018*/ 	.word	0x00000002
        /*0030*/ 	.string	""
        /*0030*/ 	.string	"ptxas"
        /*0030*/ 	.string	"Cuda compilation tools, release 13.0, V13.0.88"
        /*0030*/ 	.string	"Build cuda_13.0.r13.0/compiler.36424714_0"
        /*0030*/ 	.string	"-arch sm_100 -m 64 "



//--------------------- .note.nv.cuinfo           --------------------------
	.section	.note.nv.cuinfo,"",@"SHT_NOTE"
	.sectionflags	@"SHF_NOTE_NV_CUINFO"
        /*0018*/ 	.short	0x0002
        /*001a*/ 	.short	0x0064
        /*001c*/ 	.short	0x0082
	.zero		2


//--------------------- .nv.info                  --------------------------
	.section	.nv.info,"",@"SHT_CUDA_INFO"
	.align	4


	//----- nvinfo : EIATTR_REGCOUNT
	.align		4
        /*0000*/ 	.byte	0x04, 0x2f
        /*0002*/ 	.short	(.L_1 - .L_0)
	.align		4
.L_0:
        /*0004*/ 	.word	index@(_Z7RB_SwapPhi)
        /*0008*/ 	.word	0x0000000a


	//----- nvinfo : EIATTR_FRAME_SIZE
	.align		4
.L_1:
        /*000c*/ 	.byte	0x04, 0x11
        /*000e*/ 	.short	(.L_3 - .L_2)
	.align		4
.L_2:
        /*0010*/ 	.word	index@(_Z7RB_SwapPhi)
        /*0014*/ 	.word	0x00000000


	//----- nvinfo : EIATTR_REGCOUNT
	.align		4
.L_3:
        /*0018*/ 	.byte	0x04, 0x2f
        /*001a*/ 	.short	(.L_5 - .L_4)
	.align		4
.L_4:
        /*001c*/ 	.word	index@(_Z7encryptPhii)
        /*0020*/ 	.word	0x0000000c


	//----- nvinfo : EIATTR_FRAME_SIZE
	.align		4
.L_5:
        /*0024*/ 	.byte	0x04, 0x11
        /*0026*/ 	.short	(.L_7 - .L_6)
	.align		4
.L_6:
        /*0028*/ 	.word	index@(_Z7encryptPhii)
        /*002c*/ 	.word	0x00000000


	//----- nvinfo : EIATTR_REGCOUNT
	.align		4
.L_7:
        /*0030*/ 	.byte	0x04, 0x2f
        /*0032*/ 	.short	(.L_9 - .L_8)
	.align		4
.L_8:
        /*0034*/ 	.word	index@(_Z7decryptPhii)
        /*0038*/ 	.word	0x0000000c


	//----- nvinfo : EIATTR_FRAME_SIZE
	.align		4
.L_9:
        /*003c*/ 	.byte	0x04, 0x11
        /*003e*/ 	.short	(.L_11 - .L_10)
	.align		4
.L_10:
        /*0040*/ 	.word	index@(_Z7decryptPhii)
        /*0044*/ 	.word	0x00000000


	//----- nvinfo : EIATTR_MIN_STACK_SIZE
	.align		4
.L_11:
        /*0048*/ 	.byte	0x04, 0x12
        /*004a*/ 	.short	(.L_13 - .L_12)
	.align		4
.L_12:
        /*004c*/ 	.word	index@(_Z7decryptPhii)
        /*0050*/ 	.word	0x00000000


	//----- nvinfo : EIATTR_MIN_STACK_SIZE
	.align		4
.L_13:
        /*0054*/ 	.byte	0x04, 0x12
        /*0056*/ 	.short	(.L_15 - .L_14)
	.align		4
.L_14:
        /*0058*/ 	.word	index@(_Z7encryptPhii)
        /*005c*/ 	.word	0x00000000


	//----- nvinfo : EIATTR_MIN_STACK_SIZE
	.align		4
.L_15:
        /*0060*/ 	.byte	0x04, 0x12
        /*0062*/ 	.short	(.L_17 - .L_16)
	.align		4
.L_16:
        /*0064*/ 	.word	index@(_Z7RB_SwapPhi)
        /*0068*/ 	.word	0x00000000
.L_17:


//--------------------- .nv.compat                --------------------------
	.section	.nv.compat,"",@"SHT_CUDA_COMPAT_INFO"
	.align	4
        /*0000*/ 	.byte	0x02, 0x09, 0x00, 0x00, 0x02, 0x02, 0x01, 0x00, 0x02, 0x05, 0x05, 0x00, 0x03, 0x07, 0x01, 0x01
        /*0010*/ 	.byte	0x02, 0x03, 0x00, 0x00, 0x02, 0x06, 0x01, 0x00, 0x04, 0x0b, 0x08, 0x00, 0x09, 0x00, 0x00, 0x00
        /*0020*/ 	.byte	0x00, 0x00, 0x00, 0x00


//--------------------- .nv.info._Z7decryptPhii   --------------------------
	.section	.nv.info._Z7decryptPhii,"",@"SHT_CUDA_INFO"
	.sectionflags	@""
	.align	4


	//----- nvinfo : EIATTR_CUDA_API_VERSION
	.align		4
        /*0000*/ 	.byte	0x04, 0x37
        /*0002*/ 	.short	(.L_19 - .L_18)
.L_18:
        /*0004*/ 	.word	0x00000082


	//----- nvinfo : EIATTR_KPARAM_INFO
	.align		4
.L_19:
        /*0008*/ 	.byte	0x04, 0x17
        /*000a*/ 	.short	(.L_21 - .L_20)
.L_20:
        /*000c*/ 	.word	0x00000000
        /*0010*/ 	.short	0x0002
        /*0012*/ 	.short	0x000c
        /*0014*/ 	.byte	0x00, 0xf0, 0x11, 0x00


	//----- nvinfo : EIATTR_KPARAM_INFO
	.align		4
.L_21:
        /*0018*/ 	.byte	0x04, 0x17
        /*001a*/ 	.short	(.L_23 - .L_22)
.L_22:
        /*001c*/ 	.word	0x00000000
        /*0020*/ 	.short	0x0001
        /*0022*/ 	.short	0x0008
        /*0024*/ 	.byte	0x00, 0xf0, 0x11, 0x00


	//----- nvinfo : EIATTR_KPARAM_INFO
	.align		4
.L_23:
        /*0028*/ 	.byte	0x04, 0x17
        /*002a*/ 	.short	(.L_25 - .L_24)
.L_24:
        /*002c*/ 	.word	0x00000000
        /*0030*/ 	.short	0x0000
        /*0032*/ 	.short	0x0000
        /*0034*/ 	.byte	0x00, 0xf5, 0x21, 0x00


	//----- nvinfo : EIATTR_SPARSE_MMA_MASK
	.align		4
.L_25:
        /*0038*/ 	.byte	0x03, 0x50
        /*003a*/ 	.short	0x0000


	//----- nvinfo : EIATTR_MAXREG_COUNT
	.align		4
        /*003c*/ 	.byte	0x03, 0x1b
        /*003e*/ 	.short	0x00ff


	//----- nvinfo : EIATTR_MERCURY_ISA_VERSION
	.align		4
        /*0040*/ 	.byte	0x03, 0x5f
        /*0042*/ 	.short	0x0101


	//----- nvinfo : EIATTR_VRC_CTA_INIT_COUNT
	.align		4
        /*0044*/ 	.byte	0x02, 0x4a
	.zero		1
	.zero		1


	//----- nvinfo : EIATTR_EXIT_INSTR_OFFSETS
	.align		4
        /*0048*/ 	.byte	0x04, 0x1c
        /*004a*/ 	.short	(.L_27 - .L_26)


	//   ....[0]....
.L_26:
        /*004c*/ 	.word	0x00000330


	//   ....[1]....
        /*0050*/ 	.word	0x000003e0


	//----- nvinfo : EIATTR_CBANK_PARAM_SIZE
	.align		4
.L_27:
        /*0054*/ 	.byte	0x03, 0x19
        /*0056*/ 	.short	0x0010


	//----- nvinfo : EIATTR_PARAM_CBANK
	.align		4
        /*0058*/ 	.byte	0x04, 0x0a
        /*005a*/ 	.short	(.L_29 - .L_28)
	.align		4
.L_28:
        /*005c*/ 	.word	index@(.nv.constant0._Z7decryptPhii)
        /*0060*/ 	.short	0x0380
        /*0062*/ 	.short	0x0010


	//----- nvinfo : EIATTR_SW_WAR
	.align		4
.L_29:
        /*0064*/ 	.byte	0x04, 0x36
        /*0066*/ 	.short	(.L_31 - .L_30)
.L_30:
        /*0068*/ 	.word	0x00000008
.L_31:


//--------------------- .nv.info._Z7encryptPhii   --------------------------
	.section	.nv.info._Z7encryptPhii,"",@"SHT_CUDA_INFO"
	.sectionflags	@""
	.align	4


	//----- nvinfo : EIATTR_CUDA_API_VERSION
	.align		4
        /*0000*/ 	.byte	0x04, 0x37
        /*0002*/ 	.short	(.L_33 - .L_32)
.L_32:
        /*0004*/ 	.word	0x00000082


	//----- nvinfo : EIATTR_KPARAM_INFO
	.align		4
.L_33:
        /*0008*/ 	.byte	0x04, 0x17
        /*000a*/ 	.short	(.L_35 - .L_34)
.L_34:
        /*000c*/ 	.word	0x00000000
        /*0010*/ 	.short	0x0002
        /*0012*/ 	.short	0x000c
        /*0014*/ 	.byte	0x00, 0xf0, 0x11, 0x00


	//----- nvinfo : EIATTR_KPARAM_INFO
	.align		4
.L_35:
        /*0018*/ 	.byte	0x04, 0x17
        /*001a*/ 	.short	(.L_37 - .L_36)
.L_36:
        /*001c*/ 	.word	0x00000000
        /*0020*/ 	.short	0x0001
        /*0022*/ 	.short	0x0008
        /*0024*/ 	.byte	0x00, 0xf0, 0x11, 0x00


	//----- nvinfo : EIATTR_KPARAM_INFO
	.align		4
.L_37:
        /*0028*/ 	.byte	0x04, 0x17
        /*002a*/ 	.short	(.L_39 - .L_38)
.L_38:
        /*002c*/ 	.word	0x00000000
        /*0030*/ 	.short	0x0000
        /*0032*/ 	.short	0x0000
        /*0034*/ 	.byte	0x00, 0xf5, 0x21, 0x00


	//----- nvinfo : EIATTR_SPARSE_MMA_MASK
	.align		4
.L_39:
        /*0038*/ 	.byte	0x03, 0x50
        /*003a*/ 	.short	0x0000


	//----- nvinfo : EIATTR_MAXREG_COUNT
	.align		4
        /*003c*/ 	.byte	0x03, 0x1b
        /*003e*/ 	.short	0x00ff


	//----- nvinfo : EIATTR_MERCURY_ISA_VERSION
	.align		4
        /*0040*/ 	.byte	0x03, 0x5f
        /*0042*/ 	.short	0x0101


	//----- nvinfo : EIATTR_VRC_CTA_INIT_COUNT
	.align		4
        /*0044*/ 	.byte	0x02, 0x4a
	.zero		1
	.zero		1


	//----- nvinfo : EIATTR_EXIT_INSTR_OFFSETS
	.align		4
        /*0048*/ 	.byte	0x04, 0x1c
        /*004a*/ 	.short	(.L_41 - .L_40)


	//   ....[0]....
.L_40:
        /*004c*/ 	.word	0x00000330


	//   ....[1]....
        /*0050*/ 	.word	0x000003e0


	//----- nvinfo : EIATTR_CBANK_PARAM_SIZE
	.align		4
.L_41:
        /*0054*/ 	.byte	0x03, 0x19
        /*0056*/ 	.short	0x0010


	//----- nvinfo : EIATTR_PARAM_CBANK
	.align		4
        /*0058*/ 	.byte	0x04, 0x0a
        /*005a*/ 	.short	(.L_43 - .L_42)
	.align		4
.L_42:
        /*005c*/ 	.word	index@(.nv.constant0._Z7encryptPhii)
        /*0060*/ 	.short	0x0380
        /*0062*/ 	.short	0x0010


	//----- nvinfo : EIATTR_SW_WAR
	.align		4
.L_43:
        /*0064*/ 	.byte	0x04, 0x36
        /*0066*/ 	.short	(.L_45 - .L_44)
.L_44:
        /*0068*/ 	.word	0x00000008
.L_45:


//--------------------- .nv.info._Z7RB_SwapPhi    --------------------------
	.section	.nv.info._Z7RB_SwapPhi,"",@"SHT_CUDA_INFO"
	.sectionflags	@""
	.align	4


	//----- nvinfo : EIATTR_CUDA_API_VERSION
	.align		4
        /*0000*/ 	.byte	0x04, 0x37
        /*0002*/ 	.short	(.L_47 - .L_46)
.L_46:
        /*0004*/ 	.word	0x00000082


	//----- nvinfo : EIATTR_KPARAM_INFO
	.align		4
.L_47:
        /*0008*/ 	.byte	0x04, 0x17
        /*000a*/ 	.short	(.L_49 - .L_48)
.L_48:
        /*000c*/ 	.word	0x00000000
        /*0010*/ 	.short	0x0001
        /*0012*/ 	.short	0x0008
        /*0014*/ 	.byte	0x00, 0xf0, 0x11, 0x00


	//----- nvinfo : EIATTR_KPARAM_INFO
	.align		4
.L_49:
        /*0018*/ 	.byte	0x04, 0x17
        /*001a*/ 	.short	(.L_51 - .L_50)
.L_50:
        /*001c*/ 	.word	0x00000000
        /*0020*/ 	.short	0x0000
        /*0022*/ 	.short	0x0000
        /*0024*/ 	.byte	0x00, 0xf5, 0x21, 0x00


	//----- nvinfo : EIATTR_SPARSE_MMA_MASK
	.align		4
.L_51:
        /*0028*/ 	.byte	0x03, 0x50
        /*002a*/ 	.short	0x0000


	//----- nvinfo : EIATTR_MAXREG_COUNT
	.align		4
        /*002c*/ 	.byte	0x03, 0x1b
        /*002e*/ 	.short	0x00ff


	//----- nvinfo : EIATTR_MERCURY_ISA_VERSION
	.align		4
        /*0030*/ 	.byte	0x03, 0x5f
        /*0032*/ 	.short	0x0101


	//----- nvinfo : EIATTR_VRC_CTA_INIT_COUNT
	.align		4
        /*0034*/ 	.byte	0x02, 0x4a
	.zero		1
	.zero		1


	//----- nvinfo : EIATTR_EXIT_INSTR_OFFSETS
	.align		4
        /*0038*/ 	.byte	0x04, 0x1c
        /*003a*/ 	.short	(.L_53 - .L_52)


	//   ....[0]....
.L_52:
        /*003c*/ 	.word	0x00000090


	//   ....[1]....
        /*0040*/ 	.word	0x00000130


	//----- nvinfo : EIATTR_CBANK_PARAM_SIZE
	.align		4
.L_53:
        /*0044*/ 	.byte	0x03, 0x19
        /*0046*/ 	.short	0x000c


	//----- nvinfo : EIATTR_PARAM_CBANK
	.align		4
        /*0048*/ 	.byte	0x04, 0x0a
        /*004a*/ 	.short	(.L_55 - .L_54)
	.align		4
.L_54:
        /*004c*/ 	.word	index@(.nv.constant0._Z7RB_SwapPhi)
        /*0050*/ 	.short	0x0380
        /*0052*/ 	.short	0x000c


	//----- nvinfo : EIATTR_SW_WAR
	.align		4
.L_55:
        /*0054*/ 	.byte	0x04, 0x36
        /*0056*/ 	.short	(.L_57 - .L_56)
.L_56:
        /*0058*/ 	.word	0x00000008
.L_57:


//--------------------- .nv.callgraph             --------------------------
	.section	.nv.callgraph,"",@"SHT_CUDA_CALLGRAPH"
	.align	4
	.sectionentsize	8
	.align		4
        /*0000*/ 	.word	0x00000000
	.align		4
        /*0004*/ 	.word	0xffffffff
	.align		4
        /*0008*/ 	.word	0x00000000
	.align		4
        /*000c*/ 	.word	0xfffffffe
	.align		4
        /*0010*/ 	.word	0x00000000
	.align		4
        /*0014*/ 	.word	0xfffffffd
	.align		4
        /*0018*/ 	.word	0x00000000
	.align		4
        /*001c*/ 	.word	0xfffffffc


//--------------------- .text._Z7decryptPhii      --------------------------
	.section	.text._Z7decryptPhii,"ax",@progbits
	.align	128
        .global         _Z7decryptPhii
        .type           _Z7decryptPhii,@function
        .size           _Z7decryptPhii,(.L_x_3 - _Z7decryptPhii)
        .other          _Z7decryptPhii,@"STO_CUDA_ENTRY STV_DEFAULT"
_Z7decryptPhii:
.text._Z7decryptPhii:
[----:B------:R-:W-:Y:S08]  /*0000*/  LDC R1, c[0x0][0x37c] ;  /* 0x0000df00ff017b82 */ /* 0x000ff00000000800 */
[----:B------:R-:W0:Y:S01]  /*0010*/  LDC R0, c[0x0][0x38c] ;  /* 0x0000e300ff007b82 */ /* 0x000e220000000800 */
[----:B------:R-:W1:Y:S07]  /*0020*/  S2R R3, SR_TID.X ;  /* 0x0000000000037919 */ /* 0x000e6e0000002100 */
[----:B------:R-:W1:Y:S08]  /*0030*/  S2UR UR4, SR_CTAID.X ;  /* 0x00000000000479c3 */ /* 0x000e700000002500 */
[----:B------:R-:W1:Y:S01]  /*0040*/  LDC R8, c[0x0][0x360] ;  /* 0x0000d800ff087b82 */ /* 0x000e620000000800 */
[----:B0-----:R-:W-:-:S04]  /*0050*/  LEA.HI R2, R0, R0, RZ, 0x1 ;  /* 0x0000000000027211 */ /* 0x001fc800078f08ff */
[----:B------:R-:W-:-:S04]  /*0060*/  SHF.R.S32.HI R6, RZ, 0x1, R2 ;  /* 0x00000001ff067819 */ /* 0x000fc80000011402 */
[----:B------:R-:W-:-:S04]  /*0070*/  IABS R2, R6 ;  /* 0x0000000600027213 */ /* 0x000fc80000000000 */
[----:B------:R-:W0:Y:S01]  /*0080*/  I2F.RP R7, R2 ;  /* 0x0000000200077306 */ /* 0x000e220000209400 */
[----:B-1----:R-:W-:Y:S01]  /*0090*/  IMAD R3, R8, UR4, R3 ;  /* 0x0000000408037c24 */ /* 0x002fe2000f8e0203 */
[----:B------:R-:W-:Y:S01]  /*00a0*/  IABS R8, R6 ;  /* 0x0000000600087213 */ /* 0x000fe20000000000 */
[----:B------:R-:W1:Y:S04]  /*00b0*/  LDCU UR4, c[0x0][0x388] ;  /* 0x00007100ff0477ac */ /* 0x000e680008000800 */
[----:B------:R-:W-:Y:S01]  /*00c0*/  IMAD.MOV R8, RZ, RZ, -R8 ;  /* 0x000000ffff087224 */ /* 0x000fe200078e0a08 */
[----:B0-----:R-:W0:Y:S02]  /*00d0*/  MUFU.RCP R7, R7 ;  /* 0x0000000700077308 */ /* 0x001e240000001000 */
[----:B0-----:R-:W-:Y:S01]  /*00e0*/  VIADD R4, R7, 0xffffffe ;  /* 0x0ffffffe07047836 */ /* 0x001fe20000000000 */
[----:B------:R-:W-:-:S05]  /*00f0*/  IABS R7, R3 ;  /* 0x0000000300077213 */ /* 0x000fca0000000000 */
[----:B------:R0:W2:Y:S02]  /*0100*/  F2I.FTZ.U32.TRUNC.NTZ R5, R4 ;  /* 0x0000000400057305 */ /* 0x0000a4000021f000 */
[----:B0-----:R-:W-:Y:S02]  /*0110*/  IMAD.MOV.U32 R4, RZ, RZ, RZ ;  /* 0x000000ffff047224 */ /* 0x001fe400078e00ff */
[----:B--2---:R-:W-:-:S04]  /*0120*/  IMAD.MOV R9, RZ, RZ, -R5 ;  /* 0x000000ffff097224 */ /* 0x004fc800078e0a05 */
[----:B------:R-:W-:-:S04]  /*0130*/  IMAD R9, R9, R2, RZ ;  /* 0x0000000209097224 */ /* 0x000fc800078e02ff */
[----:B------:R-:W-:-:S06]  /*0140*/  IMAD.HI.U32 R5, R5, R9, R4 ;  /* 0x0000000905057227 */ /* 0x000fcc00078e0004 */
[----:B------:R-:W-:-:S04]  /*0150*/  IMAD.HI.U32 R4, R5, R7, RZ ;  /* 0x0000000705047227 */ /* 0x000fc800078e00ff */
[----:B------:R-:W-:-:S05]  /*0160*/  IMAD R7, R4, R8, R7 ;  /* 0x0000000804077224 */ /* 0x000fca00078e0207 */
[----:B------:R-:W-:-:S13]  /*0170*/  ISETP.GT.U32.AND P2, PT, R2, R7, PT ;  /* 0x000000070200720c */ /* 0x000fda0003f44070 */
[----:B------:R-:W-:Y:S02]  /*0180*/  @!P2 IMAD.IADD R7, R7, 0x1, -R2 ;  /* 0x000000010707a824 */ /* 0x000fe400078e0a02 */
[----:B------:R-:W-:-:S03]  /*0190*/  @!P2 VIADD R4, R4, 0x1 ;  /* 0x000000010404a836 */ /* 0x000fc60000000000 */
[----:B------:R-:W-:Y:S02]  /*01a0*/  ISETP.GE.U32.AND P1, PT, R7, R2, PT ;  /* 0x000000020700720c */ /* 0x000fe40003f26070 */
[----:B------:R-:W-:-:S04]  /*01b0*/  LOP3.LUT R7, R3, R6, RZ, 0x3c, !PT ;  /* 0x0000000603077212 */ /* 0x000fc800078e3cff */
[----:B------:R-:W-:Y:S02]  /*01c0*/  ISETP.GE.AND P0, PT, R7, RZ, PT ;  /* 0x000000ff0700720c */ /* 0x000fe40003f06270 */
[----:B------:R-:W-:-:S05]  /*01d0*/  LOP3.LUT R7, RZ, R6, RZ, 0x33, !PT ;  /* 0x00000006ff077212 */ /* 0x000fca00078e33ff */
[----:B------:R-:W-:Y:S01]  /*01e0*/  @P1 VIADD R4, R4, 0x1 ;  /* 0x0000000104041836 */ /* 0x000fe20000000000 */
[----:B------:R-:W-:-:S05]  /*01f0*/  ISETP.NE.AND P1, PT, R6, RZ, PT ;  /* 0x000000ff0600720c */ /* 0x000fca0003f25270 */
[----:B------:R-:W-:-:S05]  /*0200*/  @!P0 IMAD.MOV R4, RZ, RZ, -R4 ;  /* 0x000000ffff048224 */ /* 0x000fca00078e0a04 */
[----:B------:R-:W-:-:S05]  /*0210*/  SEL R9, R7, R4, !P1 ;  /* 0x0000000407097207 */ /* 0x000fca0004800000 */
[----:B------:R-:W-:-:S04]  /*0220*/  IMAD.MOV R4, RZ, RZ, -R9 ;  /* 0x000000ffff047224 */ /* 0x000fc800078e0a09 */
[----:B------:R-:W-:-:S04]  /*0230*/  IMAD R3, R6, R4, R3 ;  /* 0x0000000406037224 */ /* 0x000fc800078e0203 */
[----:B------:R-:W-:-:S05]  /*0240*/  IMAD R3, R9, R0, R3 ;  /* 0x0000000009037224 */ /* 0x000fca00078e0203 */
[----:B------:R-:W-:Y:S02]  /*0250*/  IABS R4, R3 ;  /* 0x0000000300047213 */ /* 0x000fe40000000000 */
[----:B------:R-:W-:-:S03]  /*0260*/  ISETP.GE.AND P2, PT, R3, RZ, PT ;  /* 0x000000ff0300720c */ /* 0x000fc60003f46270 */
[----:B------:R-:W-:-:S04]  /*0270*/  IMAD.HI.U32 R5, R5, R4, RZ ;  /* 0x0000000405057227 */ /* 0x000fc800078e00ff */
[----:B------:R-:W-:-:S05]  /*0280*/  IMAD R5, R5, R8, R4 ;  /* 0x0000000805057224 */ /* 0x000fca00078e0204 */
[----:B------:R-:W-:-:S13]  /*0290*/  ISETP.GT.U32.AND P0, PT, R2, R5, PT ;  /* 0x000000050200720c */ /* 0x000fda0003f04070 */
[----:B------:R-:W-:-:S05]  /*02a0*/  @!P0 IMAD.IADD R5, R5, 0x1, -R2 ;  /* 0x0000000105058824 */ /* 0x000fca00078e0a02 */
[----:B------:R-:W-:-:S13]  /*02b0*/  ISETP.GT.U32.AND P0, PT, R2, R5, PT ;  /* 0x000000050200720c */ /* 0x000fda0003f04070 */
[----:B------:R-:W-:-:S04]  /*02c0*/  @!P0 IMAD.IADD R5, R5, 0x1, -R2 ;  /* 0x0000000105058824 */ /* 0x000fc800078e0a02 */
[----:B------:R-:W-:-:S05]  /*02d0*/  @!P2 IMAD.MOV R5, RZ, RZ, -R5 ;  /* 0x000000ffff05a224 */ /* 0x000fca00078e0a05 */
[----:B------:R-:W-:-:S05]  /*02e0*/  SEL R5, R7, R5, !P1 ;  /* 0x0000000507057207 */ /* 0x000fca0004800000 */
[----:B------:R-:W-:-:S05]  /*02f0*/  IMAD.SHL.U32 R5, R5, 0x2, RZ ;  /* 0x0000000205057824 */ /* 0x000fca00078e00ff */
[----:B------:R-:W-:-:S04]  /*0300*/  LOP3.LUT R5, RZ, R5, RZ, 0x33, !PT ;  /* 0x00000005ff057212 */ /* 0x000fc800078e33ff */
[----:B------:R-:W-:-:S04]  /*0310*/  IADD3 R5, PT, PT, R5, R0, R3 ;  /* 0x0000000005057210 */ /* 0x000fc80007ffe003 */
[----:B-1----:R-:W-:-:S13]  /*0320*/  ISETP.GE.AND P0, PT, R5, UR4, PT ;  /* 0x0000000405007c0c */ /* 0x002fda000bf06270 */
[----:B------:R-:W-:Y:S05]  /*0330*/  @P0 EXIT ;  /* 0x000000000000094d */ /* 0x000fea0003800000 */
[----:B------:R-:W0:Y:S01]  /*0340*/  LDCU.64 UR6, c[0x0][0x380] ;  /* 0x00007000ff0677ac */ /* 0x000e220008000a00 */
[----:B------:R-:W1:Y:S01]  /*0350*/  LDCU.64 UR4, c[0x0][0x358] ;  /* 0x00006b00ff0477ac */ /* 0x000e620008000a00 */
[----:B0-----:R-:W-:Y:S02]  /*0360*/  IADD3 R4, P1, PT, R5, UR6, RZ ;  /* 0x0000000605047c10 */ /* 0x001fe4000ff3e0ff */
[----:B------:R-:W-:Y:S02]  /*0370*/  IADD3 R2, P0, PT, R3, UR6, RZ ;  /* 0x0000000603027c10 */ /* 0x000fe4000ff1e0ff */
[----:B------:R-:W-:Y:S02]  /*0380*/  LEA.HI.X.SX32 R5, R5, UR7, 0x1, P1 ;  /* 0x0000000705057c11 */ /* 0x000fe400088f0eff */
[----:B------:R-:W-:-:S03]  /*0390*/  LEA.HI.X.SX32 R3, R3, UR7, 0x1, P0 ;  /* 0x0000000703037c11 */ /* 0x000fc600080f0eff */
[----:B-1----:R-:W2:Y:S04]  /*03a0*/  LDG.E.U8 R9, desc[UR4][R4.64] ;  /* 0x0000000404097981 */ /* 0x002ea8000c1e1100 */
[----:B------:R-:W3:Y:S04]  /*03b0*/  LDG.E.U8 R7, desc[UR4][R2.64] ;  /* 0x0000000402077981 */ /* 0x000ee8000c1e1100 */
[----:B--2---:R-:W-:Y:S04]  /*03c0*/  STG.E.U8 desc[UR4][R2.64], R9 ;  /* 0x0000000902007986 */ /* 0x004fe8000c101104 */
[----:B---3--:R-:W-:Y:S01]  /*03d0*/  STG.E.U8 desc[UR4][R4.64], R7 ;  /* 0x0000000704007986 */ /* 0x008fe2000c101104 */
[----:B------:R-:W-:Y:S05]  /*03e0*/  EXIT ;  /* 0x000000000000794d */ /* 0x000fea0003800000 */
.L_x_0:
[----:B------:R-:W-:-:S00]  /*03f0*/  BRA `(.L_x_0) ;  /* 0xfffffffc00fc7947 */ /* 0x000fc0000383ffff */
[----:B------:R-:W-:-:S00]  /*0400*/  NOP ;  /* 0x0000000000007918 */ /* 0x000fc00000000000 */
[----:B------:R-:W-:-:S00]  /*0410*/  NOP ;  /* 0x0000000000007918 */ /* 0x000fc00000000000 */
[----:B------:R-:W-:-:S00]  /*0420*/  NOP ;  /* 0x0000000000007918 */ /* 0x000fc00000000000 */
[----:B------:R-:W-:-:S00]  /*0430*/  NOP ;  /* 0x0000000000007918 */ /* 0x000fc00000000000 */
[----:B------:R-:W-:-:S00]  /*0440*/  NOP ;  /* 0x0000000000007918 */ /* 0x000fc00000000000 */
[----:B------:R-:W-:-:S00]  /*0450*/  NOP ;  /* 0x0000000000007918 */ /* 0x000fc00000000000 */
[----:B------:R-:W-:-:S00]  /*0460*/  NOP ;  /* 0x0000000000007918 */ /* 0x000fc00000000000 */
[----:B------:R-:W-:-:S00]  /*0470*/  NOP ;  /* 0x0000000000007918 */ /* 0x000fc00000000000 */
.L_x_3:


//--------------------- .text._Z7encryptPhii      --------------------------
	.section	.text._Z7encryptPhii,"ax",@progbits
	.align	128
        .global         _Z7encryptPhii
        .type           _Z7encryptPhii,@function
        .size           _Z7encryptPhii,(.L_x_4 - _Z7encryptPhii)
        .other          _Z7encryptPhii,@"STO_CUDA_ENTRY STV_DEFAULT"
_Z7encryptPhii:
.text._Z7encryptPhii:
        /* <DEDUP_REMOVED lines=63> */
.L_x_1:
        /* <DEDUP_REMOVED lines=9> */
.L_x_4:


//--------------------- .text._Z7RB_SwapPhi       --------------------------
	.section	.text._Z7RB_SwapPhi,"ax",@progbits
	.align	128
        .global         _Z7RB_SwapPhi
        .type           _Z7RB_SwapPhi,@function
        .size           _Z7RB_SwapPhi,(.L_x_5 - _Z7RB_SwapPhi)
        .other          _Z7RB_SwapPhi,@"STO_CUDA_ENTRY STV_DEFAULT"
_Z7RB_SwapPhi:
.text._Z7RB_SwapPhi:
[----:B------:R-:W-:Y:S01]  /*0000*/  LDC R1, c[0x0][0x37c] ;  /* 0x0000df00ff017b82 */ /* 0x000fe20000000800 */
[----:B------:R-:W0:Y:S07]  /*0010*/  S2R R0, SR_TID.X ;  /* 0x0000000000007919 */ /* 0x000e2e0000002100 */
[----:B------:R-:W0:Y:S01]  /*0020*/  S2UR UR6, SR_CTAID.X ;  /* 0x00000000000679c3 */ /* 0x000e220000002500 */
[----:B------:R-:W1:Y:S07]  /*0030*/  LDCU UR4, c[0x0][0x388] ;  /* 0x00007100ff0477ac */ /* 0x000e6e0008000800 */
[----:B------:R-:W0:Y:S01]  /*0040*/  LDC R3, c[0x0][0x360] ;  /* 0x0000d800ff037b82 */ /* 0x000e220000000800 */
[----:B-1----:R-:W-:-:S04]  /*0050*/  UIMAD.WIDE UR4, UR4, 0x55555556, URZ ;  /* 0x55555556040478a5 */ /* 0x002fc8000f8e02ff */
[----:B------:R-:W-:Y:S01]  /*0060*/  ULEA.HI UR5, UR5, UR5, URZ, 0x1 ;  /* 0x0000000505057291 */ /* 0x000fe2000f8f08ff */
[----:B0-----:R-:W-:-:S05]  /*0070*/  IMAD R0, R3, UR6, R0 ;  /* 0x0000000603007c24 */ /* 0x001fca000f8e0200 */
[----:B------:R-:W-:-:S13]  /*0080*/  ISETP.GE.AND P0, PT, R0, UR5, PT ;  /* 0x0000000500007c0c */ /* 0x000fda000bf06270 */
[----:B------:R-:W-:Y:S05]  /*0090*/  @P0 EXIT ;  /* 0x000000000000094d */ /* 0x000fea0003800000 */
[----:B------:R-:W0:Y:S01]  /*00a0*/  LDCU.64 UR6, c[0x0][0x380] ;  /* 0x00007000ff0677ac */ /* 0x000e220008000a00 */
[----:B------:R-:W-:Y:S01]  /*00b0*/  IMAD R0, R0, 0x3, RZ ;  /* 0x0000000300007824 */ /* 0x000fe200078e02ff */
[----:B------:R-:W1:Y:S04]  /*00c0*/  LDCU.64 UR4, c[0x0][0x358] ;  /* 0x00006b00ff0477ac */ /* 0x000e680008000a00 */
[----:B0-----:R-:W-:-:S04]  /*00d0*/  IADD3 R2, P0, PT, R0, UR6, RZ ;  /* 0x0000000600027c10 */ /* 0x001fc8000ff1e0ff */
[----:B------:R-:W-:-:S05]  /*00e0*/  LEA.HI.X.SX32 R3, R0, UR7, 0x1, P0 ;  /* 0x0000000700037c11 */ /* 0x000fca00080f0eff */
[----:B-1----:R-:W2:Y:S04]  /*00f0*/  LDG.E.U8 R7, desc[UR4][R2.64+0x2] ;  /* 0x0000020402077981 */ /* 0x002ea8000c1e1100 */
[----:B------:R-:W3:Y:S04]  /*0100*/  LDG.E.U8 R5, desc[UR4][R2.64] ;  /* 0x0000000402057981 */ /* 0x000ee8000c1e1100 */
[----:B--2---:R-:W-:Y:S04]  /*0110*/  STG.E.U8 desc[UR4][R2.64], R7 ;  /* 0x0000000702007986 */ /* 0x004fe8000c101104 */
[----:B---3--:R-:W-:Y:S01]  /*0120*/  STG.E.U8 desc[UR4][R2.64+0x2], R5 ;  /* 0x0000020502007986 */ /* 0x008fe2000c101104 */
[----:B------:R-:W-:Y:S05]  /*0130*/  EXIT ;  /* 0x000000000000794d */ /* 0x000fea0003800000 */
.L_x_2:
        /* <DEDUP_REMOVED lines=12> */
.L_x_5:


//--------------------- .nv.shared.reserved.0     --------------------------
	.section	.nv.shared.reserved.0,"aw",@nobits
	.weak		__nv_reservedSMEM_offset_0_alias
	.size		__nv_reservedSMEM_offset_0_alias, 0, 64
	.other		__nv_reservedSMEM_offset_0_alias,@"STO_CUDA_RESERVED_SHARED STV_DEFAULT"
__nv_reservedSMEM_offset_0_alias:
	.zero		0
	.zero		64


//--------------------- .nv.constant0._Z7decryptPhii --------------------------
	.section	.nv.constant0._Z7decryptPhii,"a",@progbits
	.sectionflags	@""
	.align	4
.nv.constant0._Z7decryptPhii:
	.zero		912


//--------------------- .nv.constant0._Z7encryptPhii --------------------------
	.section	.nv.constant0._Z7encryptPhii,"a",@progbits
	.sectionflags	@""
	.align	4
.nv.constant0._Z7encryptPhii:
	.zero		912


//--------------------- .nv.constant0._Z7RB_SwapPhi --------------------------
	.section	.nv.constant0._Z7RB_SwapPhi,"a",@progbits
	.sectionflags	@""
	.align	4
.nv.constant0._Z7RB_SwapPhi:
	.zero		908


//--------------------- SYMBOLS --------------------------

	.type		.nv.reservedSmem.offset0,@object
	.size		.nv.reservedSmem.offset0,0x4
